	.headerflags	@"EF_CUDA_TEXMODE_UNIFIED EF_CUDA_64BIT_ADDRESS EF_CUDA_ACCELERATORS EF_CUDA_SM90 EF_CUDA_VIRTUAL_SM(EF_CUDA_SM90)"
	.elftype	@"ET_EXEC"


//--------------------- .nv.info                  --------------------------
	.section	.nv.info,"",@"SHT_CUDA_INFO"
	.align	4


	//----- nvinfo : EIATTR_REGCOUNT
	.align		4
        /*0000*/ 	.byte	0x04, 0x2f
        /*0002*/ 	.short	(.L_3 - .L_2)
	.align		4
.L_2:
        /*0004*/ 	.word	index@(triton_poi_fused__native_batch_norm_legit_no_training_convolution_relu_45)
        /*0008*/ 	.word	0x00000016


	//----- nvinfo : EIATTR_MIN_STACK_SIZE
	.align		4
.L_3:
        /*000c*/ 	.byte	0x04, 0x12
        /*000e*/ 	.short	(.L_5 - .L_4)
	.align		4
.L_4:
        /*0010*/ 	.word	index@(triton_poi_fused__native_batch_norm_legit_no_training_convolution_relu_45)
        /*0014*/ 	.word	0x00000000


	//----- nvinfo : EIATTR_FRAME_SIZE
	.align		4
.L_5:
        /*0018*/ 	.byte	0x04, 0x11
        /*001a*/ 	.short	(.L_7 - .L_6)
	.align		4
.L_6:
        /*001c*/ 	.word	index@(triton_poi_fused__native_batch_norm_legit_no_training_convolution_relu_45)
        /*0020*/ 	.word	0x00000000


	//----- nvinfo : EIATTR_MIN_STACK_SIZE
	.align		4
.L_7:
        /*0024*/ 	.byte	0x04, 0x12
        /*0026*/ 	.short	(.L_9 - .L_8)
	.align		4
.L_8:
        /*0028*/ 	.word	index@(triton_poi_fused__native_batch_norm_legit_no_training_convolution_relu_45)
        /*002c*/ 	.word	0x00000000
.L_9:


//--------------------- .nv.info.triton_poi_fused__native_batch_norm_legit_no_training_convolution_relu_45 --------------------------
	.section	.nv.info.triton_poi_fused__native_batch_norm_legit_no_training_convolution_relu_45,"",@"SHT_CUDA_INFO"
	.sectionflags	@""
	.align	4


	//----- nvinfo : EIATTR_CUDA_API_VERSION
	.align		4
        /*0000*/ 	.byte	0x04, 0x37
        /*0002*/ 	.short	(.L_11 - .L_10)
.L_10:
        /*0004*/ 	.word	0x0000007c


	//----- nvinfo : EIATTR_KPARAM_INFO
	.align		4
.L_11:
        /*0008*/ 	.byte	0x04, 0x17
        /*000a*/ 	.short	(.L_13 - .L_12)
.L_12:
        /*000c*/ 	.word	0x00000000
        /*0010*/ 	.short	0x0007
        /*0012*/ 	.short	0x0038
        /*0014*/ 	.byte	0x00, 0xf0, 0x11, 0x00


	//----- nvinfo : EIATTR_KPARAM_INFO
	.align		4
.L_13:
        /*0018*/ 	.byte	0x04, 0x17
        /*001a*/ 	.short	(.L_15 - .L_14)
.L_14:
        /*001c*/ 	.word	0x00000000
        /*0020*/ 	.short	0x0006
        /*0022*/ 	.short	0x0030
        /*0024*/ 	.byte	0x00, 0xf4, 0x21, 0x00


	//----- nvinfo : EIATTR_KPARAM_INFO
	.align		4
.L_15:
        /*0028*/ 	.byte	0x04, 0x17
        /*002a*/ 	.short	(.L_17 - .L_16)
.L_16:
        /*002c*/ 	.word	0x00000000
        /*0030*/ 	.short	0x0005
        /*0032*/ 	.short	0x0028
        /*0034*/ 	.byte	0x00, 0xf4, 0x21, 0x00


	//----- nvinfo : EIATTR_KPARAM_INFO
	.align		4
.L_17:
        /*0038*/ 	.byte	0x04, 0x17
        /*003a*/ 	.short	(.L_19 - .L_18)
.L_18:
        /*003c*/ 	.word	0x00000000
        /*0040*/ 	.short	0x0004
        /*0042*/ 	.short	0x0020
        /*0044*/ 	.byte	0x00, 0xf4, 0x21, 0x00


	//----- nvinfo : EIATTR_KPARAM_INFO
	.align		4
.L_19:
        /*0048*/ 	.byte	0x04, 0x17
        /*004a*/ 	.short	(.L_21 - .L_20)
.L_20:
        /*004c*/ 	.word	0x00000000
        /*0050*/ 	.short	0x0003
        /*0052*/ 	.short	0x0018
        /*0054*/ 	.byte	0x00, 0xf4, 0x21, 0x00


	//----- nvinfo : EIATTR_KPARAM_INFO
	.align		4
.L_21:
        /*0058*/ 	.byte	0x04, 0x17
        /*005a*/ 	.short	(.L_23 - .L_22)
.L_22:
        /*005c*/ 	.word	0x00000000
        /*0060*/ 	.short	0x0002
        /*0062*/ 	.short	0x0010
        /*0064*/ 	.byte	0x00, 0xf4, 0x21, 0x00


	//----- nvinfo : EIATTR_KPARAM_INFO
	.align		4
.L_23:
        /*0068*/ 	.byte	0x04, 0x17
        /*006a*/ 	.short	(.L_25 - .L_24)
.L_24:
        /*006c*/ 	.word	0x00000000
        /*0070*/ 	.short	0x0001
        /*0072*/ 	.short	0x0008
        /*0074*/ 	.byte	0x00, 0xf4, 0x21, 0x00


	//----- nvinfo : EIATTR_KPARAM_INFO
	.align		4
.L_25:
        /*0078*/ 	.byte	0x04, 0x17
        /*007a*/ 	.short	(.L_27 - .L_26)
.L_26:
        /*007c*/ 	.word	0x00000000
        /*0080*/ 	.short	0x0000
        /*0082*/ 	.short	0x0000
        /*0084*/ 	.byte	0x00, 0xf4, 0x21, 0x00


	//----- nvinfo : EIATTR_SPARSE_MMA_MASK
	.align		4
.L_27:
        /*0088*/ 	.byte	0x03, 0x50
        /*008a*/ 	.short	0x0000


	//----- nvinfo : EIATTR_MAXREG_COUNT
	.align		4
        /*008c*/ 	.byte	0x03, 0x1b
        /*008e*/ 	.short	0x00ff


	//----- nvinfo : EIATTR_EXIT_INSTR_OFFSETS
	.align		4
        /*0090*/ 	.byte	0x04, 0x1c
        /*0092*/ 	.short	(.L_29 - .L_28)


	//   ....[0]....
.L_28:
        /*0094*/ 	.word	0x000003b0


	//----- nvinfo : EIATTR_REQNTID
	.align		4
.L_29:
        /*0098*/ 	.byte	0x04, 0x10
        /*009a*/ 	.short	(.L_31 - .L_30)
.L_30:
        /*009c*/ 	.word	0x00000080
        /*00a0*/ 	.word	0x00000001
        /*00a4*/ 	.word	0x00000001


	//----- nvinfo : EIATTR_CBANK_PARAM_SIZE
	.align		4
.L_31:
        /*00a8*/ 	.byte	0x03, 0x19
        /*00aa*/ 	.short	0x003c


	//----- nvinfo : EIATTR_PARAM_CBANK
	.align		4
        /*00ac*/ 	.byte	0x04, 0x0a
        /*00ae*/ 	.short	(.L_33 - .L_32)
	.align		4
.L_32:
        /*00b0*/ 	.word	index@(.nv.constant0.triton_poi_fused__native_batch_norm_legit_no_training_convolution_relu_45)
        /*00b4*/ 	.short	0x0210
        /*00b6*/ 	.short	0x003c


	//----- nvinfo : EIATTR_SW_WAR
	.align		4
.L_33:
        /*00b8*/ 	.byte	0x04, 0x36
        /*00ba*/ 	.short	(.L_35 - .L_34)
.L_34:
        /*00bc*/ 	.word	0x00000008
.L_35:


//--------------------- .nv.callgraph             --------------------------
	.section	.nv.callgraph,"",@"SHT_CUDA_CALLGRAPH"
	.align	4
	.sectionentsize	8
	.align		4
        /*0000*/ 	.word	0x00000000
	.align		4
        /*0004*/ 	.word	0xffffffff
	.align		4
        /*0008*/ 	.word	0x00000000
	.align		4
        /*000c*/ 	.word	0xfffffffe
	.align		4
        /*0010*/ 	.word	0x00000000
	.align		4
        /*0014*/ 	.word	0xfffffffd
	.align		4
        /*0018*/ 	.word	0x00000000
	.align		4
        /*001c*/ 	.word	0xfffffffc


//--------------------- .nv.constant4             --------------------------
	.section	.nv.constant4,"a",@progbits
	.align	8
	.align		8
.nv.constant4:
        /*0000*/ 	.dword	_$_str
	.align		8
        /*0008*/ 	.dword	_$_str_$_2


//--------------------- .text.triton_poi_fused__native_batch_norm_legit_no_training_convolution_relu_45 --------------------------
	.section	.text.triton_poi_fused__native_batch_norm_legit_no_training_convolution_relu_45,"ax",@progbits
	.align	128
        .global         triton_poi_fused__native_batch_norm_legit_no_training_convolution_relu_45
        .type           triton_poi_fused__native_batch_norm_legit_no_training_convolution_relu_45,@function
        .size           triton_poi_fused__native_batch_norm_legit_no_training_convolution_relu_45,(.L_x_1 - triton_poi_fused__native_batch_norm_legit_no_training_convolution_relu_45)
        .other          triton_poi_fused__native_batch_norm_legit_no_training_convolution_relu_45,@"STO_CUDA_ENTRY STV_DEFAULT"
triton_poi_fused__native_batch_norm_legit_no_training_convolution_relu_45:
.text.triton_poi_fused__native_batch_norm_legit_no_training_convolution_relu_45:
[----:B------:R-:W-:Y:S01]  /*0000*/  LDC R1, c[0x0][0x28] ;  /* 0x00000a00ff017b82 */ /* 0x000fe20000000800 */
[----:B------:R-:W1:Y:S07]  /*0010*/  S2R R0, SR_TID.X ;  /* 0x0000000000007919 */ /* 0x000e6e0000002100 */
[----:B------:R-:W2:Y:S01]  /*0020*/  LDC.64 R14, c[0x0][0x228] ;  /* 0x00008a00ff0e7b82 */ /* 0x000ea20000000a00 */
[----:B------:R-:W-:Y:S01]  /*0030*/  ULDC.64 UR4, c[0x0][0x208] ;  /* 0x0000820000047ab9 */ /* 0x000fe20000000a00 */
[----:B------:R-:W3:Y:S06]  /*0040*/  S2R R5, SR_CTAID.X ;  /* 0x0000000000057919 */ /* 0x000eec0000002500 */
[----:B------:R-:W4:Y:S08]  /*0050*/  LDC.64 R10, c[0x0][0x218] ;  /* 0x00008600ff0a7b82 */ /* 0x000f300000000a00 */
[----:B------:R-:W5:Y:S08]  /*0060*/  LDC.64 R12, c[0x0][0x220] ;  /* 0x00008800ff0c7b82 */ /* 0x000f700000000a00 */
[----:B------:R-:W5:Y:S01]  /*0070*/  LDC.64 R16, c[0x0][0x230] ;  /* 0x00008c00ff107b82 */ /* 0x000f620000000a00 */
[----:B-1----:R-:W-:-:S02]  /*0080*/  SHF.L.U32 R0, R0, 0x1, RZ ;  /* 0x0000000100007819 */ /* 0x002fc400000006ff */
[----:B---3--:R-:W-:Y:S02]  /*0090*/  SHF.R.S32.HI R3, RZ, 0x17, R5 ;  /* 0x00000017ff037819 */ /* 0x008fe40000011405 */
[----:B------:R-:W-:Y:S02]  /*00a0*/  LOP3.LUT R0, R0, 0xfe, RZ, 0xc0, !PT ;  /* 0x000000fe00007812 */ /* 0x000fe400078ec0ff */
[----:B------:R-:W-:Y:S02]  /*00b0*/  SGXT R3, R3, 0x1 ;  /* 0x000000010303781a */ /* 0x000fe40000000200 */
[----:B------:R-:W-:Y:S02]  /*00c0*/  LEA R0, R5, R0, 0x8 ;  /* 0x0000000005007211 */ /* 0x000fe400078e40ff */
[----:B------:R-:W1:Y:S02]  /*00d0*/  LDC.64 R4, c[0x0][0x238] ;  /* 0x00008e00ff047b82 */ /* 0x000e640000000a00 */
[----:B------:R-:W-:-:S04]  /*00e0*/  LEA.HI R3, R3, R0, RZ, 0x8 ;  /* 0x0000000003037211 */ /* 0x000fc800078f40ff */
[----:B------:R-:W-:-:S04]  /*00f0*/  SHF.R.S32.HI R3, RZ, 0x8, R3 ;  /* 0x00000008ff037819 */ /* 0x000fc80000011403 */
[----:B------:R-:W-:-:S04]  /*0100*/  LEA.HI R2, R3, R3, RZ, 0x6 ;  /* 0x0000000303027211 */ /* 0x000fc800078f30ff */
[----:B------:R-:W-:-:S04]  /*0110*/  LOP3.LUT R2, R2, 0xffffffc0, RZ, 0xc0, !PT ;  /* 0xffffffc002027812 */ /* 0x000fc800078ec0ff */
[----:B------:R-:W-:Y:S02]  /*0120*/  IADD3 R19, R3, -R2, RZ ;  /* 0x8000000203137210 */ /* 0x000fe40007ffe0ff */
[----:B------:R-:W3:Y:S03]  /*0130*/  LDC.64 R2, c[0x0][0x210] ;  /* 0x00008400ff027b82 */ /* 0x000ee60000000a00 */
[----:B--2---:R-:W-:-:S05]  /*0140*/  IMAD.WIDE R14, R19, 0x4, R14 ;  /* 0x00000004130e7825 */ /* 0x004fca00078e020e */
[----:B------:R2:W2:Y:S01]  /*0150*/  LDG.E.EL R18, desc[UR4][R14.64] ;  /* 0x000000040e127981 */ /* 0x0004a2000c2e1900 */
[----:B----4-:R-:W-:-:S04]  /*0160*/  IMAD.WIDE R10, R19, 0x4, R10 ;  /* 0x00000004130a7825 */ /* 0x010fc800078e020a */
[----:B-----5:R-:W-:Y:S01]  /*0170*/  IMAD.WIDE R12, R19, 0x4, R12 ;  /* 0x00000004130c7825 */ /* 0x020fe200078e020c */
[----:B------:R4:W5:Y:S04]  /*0180*/  LDG.E.EL R8, desc[UR4][R10.64] ;  /* 0x000000040a087981 */ /* 0x000968000c2e1900 */
[----:B------:R-:W5:Y:S01]  /*0190*/  LDG.E.EL R9, desc[UR4][R12.64] ;  /* 0x000000040c097981 */ /* 0x000f62000c2e1900 */
[----:B---3--:R-:W-:-:S05]  /*01a0*/  IMAD.WIDE R2, R0, 0x4, R2 ;  /* 0x0000000400027825 */ /* 0x008fca00078e0202 */
[----:B------:R-:W5:Y:S01]  /*01b0*/  LDG.E.64 R6, desc[UR4][R2.64] ;  /* 0x0000000402067981 */ /* 0x000f62000c1e1b00 */
[----:B0-2---:R-:W-:-:S04]  /*01c0*/  IMAD.WIDE R14, R19, 0x4, R16 ;  /* 0x00000004130e7825 */ /* 0x005fc800078e0210 */
[----:B-1----:R-:W-:Y:S02]  /*01d0*/  IMAD.WIDE R16, R19, 0x4, R4 ;  /* 0x0000000413107825 */ /* 0x002fe400078e0204 */
[----:B------:R-:W2:Y:S01]  /*01e0*/  LDG.E.EL R14, desc[UR4][R14.64] ;  /* 0x000000040e0e7981 */ /* 0x000ea2000c2e1900 */
[----:B----4-:R-:W-:Y:S01]  /*01f0*/  HFMA2.MMA R10, -RZ, RZ, 1.625, 0 ;  /* 0x3e800000ff0a7435 */ /* 0x010fe200000001ff */
[----:B------:R-:W0:Y:S02]  /*0200*/  LDC.64 R4, c[0x0][0x240] ;  /* 0x00009000ff047b82 */ /* 0x000e240000000a00 */
[----:B------:R-:W2:Y:S01]  /*0210*/  LDG.E.EL R17, desc[UR4][R16.64] ;  /* 0x0000000410117981 */ /* 0x000ea2000c2e1900 */
[----:B0-----:R-:W-:-:S04]  /*0220*/  IMAD.WIDE R4, R0, 0x4, R4 ;  /* 0x0000000400047825 */ /* 0x001fc800078e0204 */
[----:B------:R-:W-:-:S04]  /*0230*/  FADD R18, R18, 9.9999997473787516356e-06 ;  /* 0x3727c5ac12127421 */ /* 0x000fc80000000000 */
[----:B------:R-:W0:Y:S02]  /*0240*/  MUFU.SQRT R19, R18 ;  /* 0x0000001200137308 */ /* 0x000e240000002000 */
[C---:B0-----:R-:W-:Y:S02]  /*0250*/  FSETP.GT.AND P0, PT, R19.reuse, 8.50705917302346158658e+37, PT ;  /* 0x7e8000001300780b */ /* 0x041fe40003f04000 */
[----:B------:R-:W-:-:S11]  /*0260*/  FSETP.GEU.AND P1, PT, R19, 1.175494350822287508e-38, PT ;  /* 0x008000001300780b */ /* 0x000fd60003f2e000 */
[----:B------:R-:W-:-:S04]  /*0270*/  @P0 FMUL R19, R19, 0.25 ;  /* 0x3e80000013130820 */ /* 0x000fc80000400000 */
[----:B------:R-:W-:-:S06]  /*0280*/  @!P1 FMUL R19, R19, 16777216 ;  /* 0x4b80000013139820 */ /* 0x000fcc0000400000 */
[----:B------:R-:W0:Y:S01]  /*0290*/  MUFU.RCP R19, R19 ;  /* 0x0000001300137308 */ /* 0x000e220000001000 */
[----:B------:R-:W-:Y:S01]  /*02a0*/  FSEL R10, R10, 1, P0 ;  /* 0x3f8000000a0a7808 */ /* 0x000fe20000000000 */
[--C-:B-----5:R-:W-:Y:S01]  /*02b0*/  FADD R6, R6, R8.reuse ;  /* 0x0000000806067221 */ /* 0x120fe20000000000 */
[----:B------:R-:W-:-:S03]  /*02c0*/  FADD R7, R7, R8 ;  /* 0x0000000807077221 */ /* 0x000fc60000000000 */
[----:B------:R-:W-:Y:S01]  /*02d0*/  @!P1 FMUL R10, R10, 16777216 ;  /* 0x4b8000000a0a9820 */ /* 0x000fe20000400000 */
[C---:B------:R-:W-:Y:S01]  /*02e0*/  FADD R8, -R9.reuse, R6 ;  /* 0x0000000609087221 */ /* 0x040fe20000000100 */
[----:B------:R-:W-:Y:S02]  /*02f0*/  FADD R9, -R9, R7 ;  /* 0x0000000709097221 */ /* 0x000fe40000000100 */
[----:B0-----:R-:W-:-:S04]  /*0300*/  FMUL R10, R19, R10 ;  /* 0x0000000a130a7220 */ /* 0x001fc80000400000 */
[-C--:B------:R-:W-:Y:S01]  /*0310*/  FMUL R8, R8, R10.reuse ;  /* 0x0000000a08087220 */ /* 0x080fe20000400000 */
[----:B------:R-:W-:-:S03]  /*0320*/  FMUL R10, R9, R10 ;  /* 0x0000000a090a7220 */ /* 0x000fc60000400000 */
[C-C-:B--2---:R-:W-:Y:S01]  /*0330*/  FFMA R8, R14.reuse, R8, R17.reuse ;  /* 0x000000080e087223 */ /* 0x144fe20000000011 */
[----:B------:R-:W-:-:S04]  /*0340*/  FFMA R10, R14, R10, R17 ;  /* 0x0000000a0e0a7223 */ /* 0x000fc80000000011 */
[----:B------:R-:W-:Y:S02]  /*0350*/  FSETP.GEU.AND P0, PT, R8, RZ, PT ;  /* 0x000000ff0800720b */ /* 0x000fe40003f0e000 */
[----:B------:R-:W-:Y:S02]  /*0360*/  FSETP.GEU.AND P1, PT, R10, RZ, PT ;  /* 0x000000ff0a00720b */ /* 0x000fe40003f2e000 */
[----:B------:R-:W-:Y:S02]  /*0370*/  FSEL R8, R8, RZ, P0 ;  /* 0x000000ff08087208 */ /* 0x000fe40000000000 */
[----:B------:R-:W-:Y:S01]  /*0380*/  FSEL R9, R10, RZ, P1 ;  /* 0x000000ff0a097208 */ /* 0x000fe20000800000 */
[----:B------:R-:W-:Y:S04]  /*0390*/  STG.E.64 desc[UR4][R2.64], R6 ;  /* 0x0000000602007986 */ /* 0x000fe8000c101b04 */
[----:B------:R-:W-:Y:S01]  /*03a0*/  STG.E.64 desc[UR4][R4.64], R8 ;  /* 0x0000000804007986 */ /* 0x000fe2000c101b04 */
[----:B------:R-:W-:Y:S05]  /*03b0*/  EXIT ;  /* 0x000000000000794d */ /* 0x000fea0003800000 */
.L_x_0:
[----:B------:R-:W-:-:S00]  /*03c0*/  BRA `(.L_x_0) ;  /* 0xfffffffc00fc7947 */ /* 0x000fc0000383ffff */
[----:B------:R-:W-:-:S00]  /*03d0*/  NOP ;  /* 0x0000000000007918 */ /* 0x000fc00000000000 */
        /* <DEDUP_REMOVED lines=10> */
.L_x_1:


//--------------------- .nv.global.init           --------------------------
	.section	.nv.global.init,"aw",@progbits
.nv.global.init:
	.type		_$_str,@object
	.size		_$_str,(_$_str_$_2 - _$_str)
_$_str:
        /*0000*/ 	.byte	0x5f, 0x5f, 0x43, 0x55, 0x44, 0x41, 0x5f, 0x46, 0x54, 0x5a, 0x00
	.type		_$_str_$_2,@object
	.size		_$_str_$_2,(.L_1 - _$_str_$_2)
_$_str_$_2:
        /*000b*/ 	.byte	0x5f, 0x5f, 0x43, 0x55, 0x44, 0x41, 0x5f, 0x50, 0x52, 0x45, 0x43, 0x5f, 0x53, 0x51, 0x52, 0x54
        /*001b*/ 	.byte	0x00
.L_1:


//--------------------- .nv.constant0.triton_poi_fused__native_batch_norm_legit_no_training_convolution_relu_45 --------------------------
	.section	.nv.constant0.triton_poi_fused__native_batch_norm_legit_no_training_convolution_relu_45,"a",@progbits
	.sectionflags	@""
	.align	4
.nv.constant0.triton_poi_fused__native_batch_norm_legit_no_training_convolution_relu_45:
	.zero		588
